//
// Generated by NVIDIA NVVM Compiler
//
// Compiler Build ID: CL-36424714
// Cuda compilation tools, release 13.0, V13.0.88
// Based on NVVM 20.0.0
//

.version 9.0
.target sm_100
.address_size 64

	// .globl	_Z12MatrixkernelPfS_S_iii
// _ZZ12MatrixkernelPfS_S_iiiE3Mds has been demoted
// _ZZ12MatrixkernelPfS_S_iiiE3Nds has been demoted

.visible .entry _Z12MatrixkernelPfS_S_iii(
	.param .u64 .ptr .align 1 _Z12MatrixkernelPfS_S_iii_param_0,
	.param .u64 .ptr .align 1 _Z12MatrixkernelPfS_S_iii_param_1,
	.param .u64 .ptr .align 1 _Z12MatrixkernelPfS_S_iii_param_2,
	.param .u32 _Z12MatrixkernelPfS_S_iii_param_3,
	.param .u32 _Z12MatrixkernelPfS_S_iii_param_4,
	.param .u32 _Z12MatrixkernelPfS_S_iii_param_5
)
{
	.reg .pred 	%p<26>;
	.reg .b32 	%r<89>;
	.reg .b32 	%f<109>;
	.reg .b64 	%rd<27>;
	// demoted variable
	.shared .align 4 .b8 _ZZ12MatrixkernelPfS_S_iiiE3Mds[256];
	// demoted variable
	.shared .align 4 .b8 _ZZ12MatrixkernelPfS_S_iiiE3Nds[256];
	ld.param.u64 	%rd4, [_Z12MatrixkernelPfS_S_iii_param_0];
	ld.param.u64 	%rd5, [_Z12MatrixkernelPfS_S_iii_param_1];
	ld.param.u32 	%r33, [_Z12MatrixkernelPfS_S_iii_param_3];
	ld.param.u32 	%r34, [_Z12MatrixkernelPfS_S_iii_param_4];
	ld.param.u32 	%r35, [_Z12MatrixkernelPfS_S_iii_param_5];
	cvta.to.global.u64 	%rd1, %rd5;
	cvta.to.global.u64 	%rd2, %rd4;
	mov.u32 	%r36, %ctaid.x;
	mov.u32 	%r37, %ctaid.y;
	mov.u32 	%r1, %tid.x;
	mov.u32 	%r2, %tid.y;
	shl.b32 	%r38, %r37, 3;
	add.s32 	%r3, %r38, %r2;
	shl.b32 	%r4, %r36, 3;
	add.s32 	%r5, %r4, %r1;
	setp.lt.s32 	%p1, %r34, -6;
	mov.f32 	%f108, 0f00000000;
	@%p1 bra 	$L__BB0_19;
	add.s32 	%r40, %r34, -1;
	shr.s32 	%r41, %r40, 31;
	shr.u32 	%r42, %r41, 29;
	add.s32 	%r43, %r40, %r42;
	shr.s32 	%r6, %r43, 3;
	shl.b32 	%r44, %r2, 5;
	mov.u32 	%r45, _ZZ12MatrixkernelPfS_S_iiiE3Mds;
	add.s32 	%r7, %r45, %r44;
	mul.lo.s32 	%r8, %r34, %r3;
	mov.u32 	%r46, _ZZ12MatrixkernelPfS_S_iiiE3Nds;
	add.s32 	%r47, %r46, %r44;
	shl.b32 	%r48, %r1, 2;
	add.s32 	%r9, %r47, %r48;
	setp.lt.s32 	%p2, %r34, 9;
	mov.f32 	%f108, 0f00000000;
	mov.b32 	%r88, 0;
	@%p2 bra 	$L__BB0_13;
	add.s32 	%r10, %r6, 1;
	and.b32  	%r50, %r10, 2147483646;
	neg.s32 	%r87, %r50;
	add.s32 	%r51, %r2, 8;
	mad.lo.s32 	%r52, %r35, %r51, %r1;
	add.s32 	%r84, %r52, %r4;
	mad.lo.s32 	%r53, %r2, %r35, %r1;
	add.s32 	%r83, %r53, %r4;
	add.s32 	%r81, %r1, %r8;
	mov.f32 	%f108, 0f00000000;
	mov.b32 	%r86, 8;
	cvt.u64.u32 	%rd10, %r8;
	cvt.u64.u32 	%rd11, %r1;
	mov.u32 	%r82, %r1;
	mov.u32 	%r85, %r2;
$L__BB0_3:
	setp.ge.s32 	%p3, %r3, %r33;
	setp.ge.s32 	%p4, %r82, %r34;
	mov.f32 	%f100, 0f00000000;
	or.pred  	%p5, %p3, %p4;
	@%p5 bra 	$L__BB0_5;
	mul.wide.u32 	%rd6, %r81, 4;
	add.s64 	%rd7, %rd2, %rd6;
	ld.global.f32 	%f100, [%rd7];
$L__BB0_5:
	setp.ge.s32 	%p6, %r5, %r35;
	shl.b32 	%r54, %r1, 2;
	add.s32 	%r55, %r7, %r54;
	st.shared.f32 	[%r55], %f100;
	setp.ge.s32 	%p7, %r85, %r34;
	mov.f32 	%f101, 0f00000000;
	or.pred  	%p8, %p7, %p6;
	@%p8 bra 	$L__BB0_7;
	mul.wide.s32 	%rd8, %r83, 4;
	add.s64 	%rd9, %rd1, %rd8;
	ld.global.f32 	%f101, [%rd9];
$L__BB0_7:
	st.shared.f32 	[%r9], %f101;
	bar.sync 	0;
	ld.shared.f32 	%f27, [%r7];
	shl.b32 	%r56, %r1, 2;
	mov.u32 	%r57, _ZZ12MatrixkernelPfS_S_iiiE3Nds;
	add.s32 	%r58, %r57, %r56;
	ld.shared.f32 	%f28, [%r58];
	fma.rn.f32 	%f29, %f27, %f28, %f108;
	ld.shared.f32 	%f30, [%r7+4];
	ld.shared.f32 	%f31, [%r58+32];
	fma.rn.f32 	%f32, %f30, %f31, %f29;
	ld.shared.f32 	%f33, [%r7+8];
	ld.shared.f32 	%f34, [%r58+64];
	fma.rn.f32 	%f35, %f33, %f34, %f32;
	ld.shared.f32 	%f36, [%r7+12];
	ld.shared.f32 	%f37, [%r58+96];
	fma.rn.f32 	%f38, %f36, %f37, %f35;
	ld.shared.f32 	%f39, [%r7+16];
	ld.shared.f32 	%f40, [%r58+128];
	fma.rn.f32 	%f41, %f39, %f40, %f38;
	ld.shared.f32 	%f42, [%r7+20];
	ld.shared.f32 	%f43, [%r58+160];
	fma.rn.f32 	%f44, %f42, %f43, %f41;
	ld.shared.f32 	%f45, [%r7+24];
	ld.shared.f32 	%f46, [%r58+192];
	fma.rn.f32 	%f47, %f45, %f46, %f44;
	ld.shared.f32 	%f48, [%r7+28];
	ld.shared.f32 	%f49, [%r58+224];
	fma.rn.f32 	%f6, %f48, %f49, %f47;
	bar.sync 	0;
	add.s32 	%r59, %r82, 8;
	setp.ge.s32 	%p10, %r59, %r34;
	mov.f32 	%f102, 0f00000000;
	or.pred  	%p11, %p3, %p10;
	@%p11 bra 	$L__BB0_9;
	add.s32 	%r60, %r86, -8;
	cvt.s64.s32 	%rd12, %r60;
	add.s64 	%rd13, %rd12, %rd11;
	add.s64 	%rd14, %rd13, %rd10;
	shl.b64 	%rd15, %rd14, 2;
	add.s64 	%rd16, %rd2, %rd15;
	ld.global.f32 	%f102, [%rd16+32];
$L__BB0_9:
	shl.b32 	%r61, %r1, 2;
	add.s32 	%r62, %r7, %r61;
	st.shared.f32 	[%r62], %f102;
	add.s32 	%r63, %r85, 8;
	setp.ge.s32 	%p13, %r63, %r34;
	mov.f32 	%f103, 0f00000000;
	or.pred  	%p14, %p13, %p6;
	@%p14 bra 	$L__BB0_11;
	mul.wide.s32 	%rd17, %r84, 4;
	add.s64 	%rd18, %rd1, %rd17;
	ld.global.f32 	%f103, [%rd18];
$L__BB0_11:
	st.shared.f32 	[%r9], %f103;
	bar.sync 	0;
	ld.shared.f32 	%f51, [%r7];
	shl.b32 	%r64, %r1, 2;
	mov.u32 	%r65, _ZZ12MatrixkernelPfS_S_iiiE3Nds;
	add.s32 	%r66, %r65, %r64;
	ld.shared.f32 	%f52, [%r66];
	fma.rn.f32 	%f53, %f51, %f52, %f6;
	ld.shared.f32 	%f54, [%r7+4];
	ld.shared.f32 	%f55, [%r66+32];
	fma.rn.f32 	%f56, %f54, %f55, %f53;
	ld.shared.f32 	%f57, [%r7+8];
	ld.shared.f32 	%f58, [%r66+64];
	fma.rn.f32 	%f59, %f57, %f58, %f56;
	ld.shared.f32 	%f60, [%r7+12];
	ld.shared.f32 	%f61, [%r66+96];
	fma.rn.f32 	%f62, %f60, %f61, %f59;
	ld.shared.f32 	%f63, [%r7+16];
	ld.shared.f32 	%f64, [%r66+128];
	fma.rn.f32 	%f65, %f63, %f64, %f62;
	ld.shared.f32 	%f66, [%r7+20];
	ld.shared.f32 	%f67, [%r66+160];
	fma.rn.f32 	%f68, %f66, %f67, %f65;
	ld.shared.f32 	%f69, [%r7+24];
	ld.shared.f32 	%f70, [%r66+192];
	fma.rn.f32 	%f71, %f69, %f70, %f68;
	ld.shared.f32 	%f72, [%r7+28];
	ld.shared.f32 	%f73, [%r66+224];
	fma.rn.f32 	%f108, %f72, %f73, %f71;
	bar.sync 	0;
	add.s32 	%r87, %r87, 2;
	add.s32 	%r86, %r86, 16;
	add.s32 	%r85, %r85, 16;
	shl.b32 	%r67, %r35, 4;
	add.s32 	%r84, %r84, %r67;
	add.s32 	%r83, %r83, %r67;
	add.s32 	%r82, %r82, 16;
	add.s32 	%r81, %r81, 16;
	setp.ne.s32 	%p15, %r87, 0;
	@%p15 bra 	$L__BB0_3;
	shl.b32 	%r68, %r10, 3;
	and.b32  	%r88, %r68, -16;
$L__BB0_13:
	and.b32  	%r69, %r6, 1;
	setp.eq.b32 	%p16, %r69, 1;
	@%p16 bra 	$L__BB0_19;
	setp.ge.s32 	%p17, %r3, %r33;
	add.s32 	%r31, %r88, %r1;
	setp.ge.s32 	%p18, %r31, %r34;
	mov.f32 	%f106, 0f00000000;
	or.pred  	%p19, %p17, %p18;
	@%p19 bra 	$L__BB0_16;
	add.s32 	%r71, %r31, %r8;
	mul.wide.s32 	%rd19, %r71, 4;
	add.s64 	%rd20, %rd2, %rd19;
	ld.global.f32 	%f106, [%rd20];
$L__BB0_16:
	setp.ge.s32 	%p20, %r5, %r35;
	mov.u32 	%r72, %tid.x;
	shl.b32 	%r73, %r72, 2;
	add.s32 	%r74, %r7, %r73;
	st.shared.f32 	[%r74], %f106;
	add.s32 	%r32, %r88, %r2;
	setp.ge.s32 	%p21, %r32, %r34;
	mov.f32 	%f107, 0f00000000;
	or.pred  	%p22, %p21, %p20;
	@%p22 bra 	$L__BB0_18;
	mad.lo.s32 	%r75, %r32, %r35, %r5;
	mul.wide.s32 	%rd21, %r75, 4;
	add.s64 	%rd22, %rd1, %rd21;
	ld.global.f32 	%f107, [%rd22];
$L__BB0_18:
	st.shared.f32 	[%r9], %f107;
	bar.sync 	0;
	ld.shared.f32 	%f76, [%r7];
	mov.u32 	%r78, _ZZ12MatrixkernelPfS_S_iiiE3Nds;
	add.s32 	%r79, %r78, %r73;
	ld.shared.f32 	%f77, [%r79];
	fma.rn.f32 	%f78, %f76, %f77, %f108;
	ld.shared.f32 	%f79, [%r7+4];
	ld.shared.f32 	%f80, [%r79+32];
	fma.rn.f32 	%f81, %f79, %f80, %f78;
	ld.shared.f32 	%f82, [%r7+8];
	ld.shared.f32 	%f83, [%r79+64];
	fma.rn.f32 	%f84, %f82, %f83, %f81;
	ld.shared.f32 	%f85, [%r7+12];
	ld.shared.f32 	%f86, [%r79+96];
	fma.rn.f32 	%f87, %f85, %f86, %f84;
	ld.shared.f32 	%f88, [%r7+16];
	ld.shared.f32 	%f89, [%r79+128];
	fma.rn.f32 	%f90, %f88, %f89, %f87;
	ld.shared.f32 	%f91, [%r7+20];
	ld.shared.f32 	%f92, [%r79+160];
	fma.rn.f32 	%f93, %f91, %f92, %f90;
	ld.shared.f32 	%f94, [%r7+24];
	ld.shared.f32 	%f95, [%r79+192];
	fma.rn.f32 	%f96, %f94, %f95, %f93;
	ld.shared.f32 	%f97, [%r7+28];
	ld.shared.f32 	%f98, [%r79+224];
	fma.rn.f32 	%f108, %f97, %f98, %f96;
	bar.sync 	0;
$L__BB0_19:
	setp.ge.s32 	%p23, %r3, %r33;
	setp.ge.s32 	%p24, %r5, %r35;
	or.pred  	%p25, %p23, %p24;
	@%p25 bra 	$L__BB0_21;
	ld.param.u64 	%rd26, [_Z12MatrixkernelPfS_S_iii_param_2];
	mad.lo.s32 	%r80, %r35, %r3, %r5;
	cvta.to.global.u64 	%rd23, %rd26;
	mul.wide.u32 	%rd24, %r80, 4;
	add.s64 	%rd25, %rd23, %rd24;
	st.global.f32 	[%rd25], %f108;
$L__BB0_21:
	ret;

}


// ===== COMPILED SASS (sm_100) =====

	.target	sm_100

	.elftype	@"ET_EXEC"


//--------------------- .note.nv.tkinfo           --------------------------
	.section	.note.nv.tkinfo,"",@"SHT_NOTE"
	.sectionflags	@"SHF_NOTE_NV_TKINFO"
	.tkinfo
        /*0018*/ 	.word	0x00000002
        /*0030*/ 	.string	""
        /*0030*/ 	.string	"ptxas"
        /*0030*/ 	.string	"Cuda compilation tools, release 13.0, V13.0.88"
        /*0030*/ 	.string	"Build cuda_13.0.r13.0/compiler.36424714_0"
        /*0030*/ 	.string	"-arch sm_100 -m 64 "



//--------------------- .note.nv.cuinfo           --------------------------
	.section	.note.nv.cuinfo,"",@"SHT_NOTE"
	.sectionflags	@"SHF_NOTE_NV_CUINFO"
        /*0018*/ 	.short	0x0002
        /*001a*/ 	.short	0x0064
        /*001c*/ 	.short	0x0082
	.zero		2


//--------------------- .nv.info                  --------------------------
	.section	.nv.info,"",@"SHT_CUDA_INFO"
	.align	4


	//----- nvinfo : EIATTR_REGCOUNT
	.align		4
        /*0000*/ 	.byte	0x04, 0x2f
        /*0002*/ 	.short	(.L_1 - .L_0)
	.align		4
.L_0:
        /*0004*/ 	.word	index@(_Z12MatrixkernelPfS_S_iii)
        /*0008*/ 	.word	0x00000020


	//----- nvinfo : EIATTR_FRAME_SIZE
	.align		4
.L_1:
        /*000c*/ 	.byte	0x04, 0x11
        /*000e*/ 	.short	(.L_3 - .L_2)
	.align		4
.L_2:
        /*0010*/ 	.word	index@(_Z12MatrixkernelPfS_S_iii)
        /*0014*/ 	.word	0x00000000


	//----- nvinfo : EIATTR_MIN_STACK_SIZE
	.align		4
.L_3:
        /*0018*/ 	.byte	0x04, 0x12
        /*001a*/ 	.short	(.L_5 - .L_4)
	.align		4
.L_4:
        /*001c*/ 	.word	index@(_Z12MatrixkernelPfS_S_iii)
        /*0020*/ 	.word	0x00000000
.L_5:


//--------------------- .nv.compat                --------------------------
	.section	.nv.compat,"",@"SHT_CUDA_COMPAT_INFO"
	.align	4
        /*0000*/ 	.byte	0x02, 0x09, 0x00, 0x00, 0x02, 0x02, 0x01, 0x00, 0x02, 0x05, 0x05, 0x00, 0x03, 0x07, 0x01, 0x01
        /*0010*/ 	.byte	0x02, 0x03, 0x00, 0x00, 0x02, 0x06, 0x01, 0x00, 0x04, 0x0b, 0x08, 0x00, 0x09, 0x00, 0x00, 0x00
        /*0020*/ 	.byte	0x00, 0x00, 0x00, 0x00


//--------------------- .nv.info._Z12MatrixkernelPfS_S_iii --------------------------
	.section	.nv.info._Z12MatrixkernelPfS_S_iii,"",@"SHT_CUDA_INFO"
	.sectionflags	@""
	.align	4


	//----- nvinfo : EIATTR_CUDA_API_VERSION
	.align		4
        /*0000*/ 	.byte	0x04, 0x37
        /*0002*/ 	.short	(.L_7 - .L_6)
.L_6:
        /*0004*/ 	.word	0x00000082


	//----- nvinfo : EIATTR_KPARAM_INFO
	.align		4
.L_7:
        /*0008*/ 	.byte	0x04, 0x17
        /*000a*/ 	.short	(.L_9 - .L_8)
.L_8:
        /*000c*/ 	.word	0x00000000
        /*0010*/ 	.short	0x0005
        /*0012*/ 	.short	0x0020
        /*0014*/ 	.byte	0x00, 0xf0, 0x11, 0x00


	//----- nvinfo : EIATTR_KPARAM_INFO
	.align		4
.L_9:
        /*0018*/ 	.byte	0x04, 0x17
        /*001a*/ 	.short	(.L_11 - .L_10)
.L_10:
        /*001c*/ 	.word	0x00000000
        /*0020*/ 	.short	0x0004
        /*0022*/ 	.short	0x001c
        /*0024*/ 	.byte	0x00, 0xf0, 0x11, 0x00


	//----- nvinfo : EIATTR_KPARAM_INFO
	.align		4
.L_11:
        /*0028*/ 	.byte	0x04, 0x17
        /*002a*/ 	.short	(.L_13 - .L_12)
.L_12:
        /*002c*/ 	.word	0x00000000
        /*0030*/ 	.short	0x0003
        /*0032*/ 	.short	0x0018
        /*0034*/ 	.byte	0x00, 0xf0, 0x11, 0x00


	//----- nvinfo : EIATTR_KPARAM_INFO
	.align		4
.L_13:
        /*0038*/ 	.byte	0x04, 0x17
        /*003a*/ 	.short	(.L_15 - .L_14)
.L_14:
        /*003c*/ 	.word	0x00000000
        /*0040*/ 	.short	0x0002
        /*0042*/ 	.short	0x0010
        /*0044*/ 	.byte	0x00, 0xf5, 0x21, 0x00


	//----- nvinfo : EIATTR_KPARAM_INFO
	.align		4
.L_15:
        /*0048*/ 	.byte	0x04, 0x17
        /*004a*/ 	.short	(.L_17 - .L_16)
.L_16:
        /*004c*/ 	.word	0x00000000
        /*0050*/ 	.short	0x0001
        /*0052*/ 	.short	0x0008
        /*0054*/ 	.byte	0x00, 0xf5, 0x21, 0x00


	//----- nvinfo : EIATTR_KPARAM_INFO
	.align		4
.L_17:
        /*0058*/ 	.byte	0x04, 0x17
        /*005a*/ 	.short	(.L_19 - .L_18)
.L_18:
        /*005c*/ 	.word	0x00000000
        /*0060*/ 	.short	0x0000
        /*0062*/ 	.short	0x0000
        /*0064*/ 	.byte	0x00, 0xf5, 0x21, 0x00


	//----- nvinfo : EIATTR_SPARSE_MMA_MASK
	.align		4
.L_19:
        /*0068*/ 	.byte	0x03, 0x50
        /*006a*/ 	.short	0x0000


	//----- nvinfo : EIATTR_MAXREG_COUNT
	.align		4
        /*006c*/ 	.byte	0x03, 0x1b
        /*006e*/ 	.short	0x00ff


	//----- nvinfo : EIATTR_NUM_BARRIERS
	.align		4
        /*0070*/ 	.byte	0x02, 0x4c
        /*0072*/ 	.byte	0x01
	.zero		1


	//----- nvinfo : EIATTR_MERCURY_ISA_VERSION
	.align		4
        /*0074*/ 	.byte	0x03, 0x5f
        /*0076*/ 	.short	0x0101


	//----- nvinfo : EIATTR_VRC_CTA_INIT_COUNT
	.align		4
        /*0078*/ 	.byte	0x02, 0x4a
	.zero		1
	.zero		1


	//----- nvinfo : EIATTR_EXIT_INSTR_OFFSETS
	.align		4
        /*007c*/ 	.byte	0x04, 0x1c
        /*007e*/ 	.short	(.L_21 - .L_20)


	//   ....[0]....
.L_20:
        /*0080*/ 	.word	0x00000bc0


	//   ....[1]....
        /*0084*/ 	.word	0x00000c10


	//----- nvinfo : EIATTR_CBANK_PARAM_SIZE
	.align		4
.L_21:
        /*0088*/ 	.byte	0x03, 0x19
        /*008a*/ 	.short	0x0024


	//----- nvinfo : EIATTR_PARAM_CBANK
	.align		4
        /*008c*/ 	.byte	0x04, 0x0a
        /*008e*/ 	.short	(.L_23 - .L_22)
	.align		4
.L_22:
        /*0090*/ 	.word	index@(.nv.constant0._Z12MatrixkernelPfS_S_iii)
        /*0094*/ 	.short	0x0380
        /*0096*/ 	.short	0x0024


	//----- nvinfo : EIATTR_SW_WAR
	.align		4
.L_23:
        /*0098*/ 	.byte	0x04, 0x36
        /*009a*/ 	.short	(.L_25 - .L_24)
.L_24:
        /*009c*/ 	.word	0x00000008
.L_25:


//--------------------- .nv.callgraph             --------------------------
	.section	.nv.callgraph,"",@"SHT_CUDA_CALLGRAPH"
	.align	4
	.sectionentsize	8
	.align		4
        /*0000*/ 	.word	0x00000000
	.align		4
        /*0004*/ 	.word	0xffffffff
	.align		4
        /*0008*/ 	.word	0x00000000
	.align		4
        /*000c*/ 	.word	0xfffffffe
	.align		4
        /*0010*/ 	.word	0x00000000
	.align		4
        /*0014*/ 	.word	0xfffffffd
	.align		4
        /*0018*/ 	.word	0x00000000
	.align		4
        /*001c*/ 	.word	0xfffffffc


//--------------------- .text._Z12MatrixkernelPfS_S_iii --------------------------
	.section	.text._Z12MatrixkernelPfS_S_iii,"ax",@progbits
	.align	128
        .global         _Z12MatrixkernelPfS_S_iii
        .type           _Z12MatrixkernelPfS_S_iii,@function
        .size           _Z12MatrixkernelPfS_S_iii,(.L_x_4 - _Z12MatrixkernelPfS_S_iii)
        .other          _Z12MatrixkernelPfS_S_iii,@"STO_CUDA_ENTRY STV_DEFAULT"
_Z12MatrixkernelPfS_S_iii:
.text._Z12MatrixkernelPfS_S_iii:
[----:B------:R-:W-:Y:S01]  /*0000*/  LDC R1, c[0x0][0x37c] ;  /* 0x0000df00ff017b82 */ /* 0x000fe20000000800 */
[----:B------:R-:W0:Y:S01]  /*0010*/  S2R R22, SR_CTAID.Y ;  /* 0x0000000000167919 */ /* 0x000e220000002600 */
[----:B------:R-:W1:Y:S01]  /*0020*/  LDCU UR9, c[0x0][0x39c] ;  /* 0x00007380ff0977ac */ /* 0x000e620008000800 */
[----:B------:R-:W-:Y:S01]  /*0030*/  HFMA2 R25, -RZ, RZ, 0, 0 ;  /* 0x00000000ff197431 */ /* 0x000fe200000001ff */
[----:B------:R-:W0:Y:S01]  /*0040*/  S2R R9, SR_TID.Y ;  /* 0x0000000000097919 */ /* 0x000e220000002200 */
[----:B------:R-:W2:Y:S01]  /*0050*/  LDCU.64 UR10, c[0x0][0x358] ;  /* 0x00006b00ff0a77ac */ /* 0x000ea20008000a00 */
[----:B------:R-:W3:Y:S01]  /*0060*/  S2R R8, SR_CTAID.X ;  /* 0x0000000000087919 */ /* 0x000ee20000002500 */
[----:B------:R-:W3:Y:S01]  /*0070*/  S2R R3, SR_TID.X ;  /* 0x0000000000037919 */ /* 0x000ee20000002100 */
[----:B-1----:R-:W-:Y:S01]  /*0080*/  UISETP.GE.AND UP0, UPT, UR9, -0x6, UPT ;  /* 0xfffffffa0900788c */ /* 0x002fe2000bf06270 */
[----:B0-----:R-:W-:Y:S01]  /*0090*/  LEA R22, R22, R9, 0x3 ;  /* 0x0000000916167211 */ /* 0x001fe200078e18ff */
[----:B---3--:R-:W-:-:S07]  /*00a0*/  IMAD R21, R8, 0x8, R3 ;  /* 0x0000000808157824 */ /* 0x008fce00078e0203 */
[----:B--2---:R-:W-:Y:S05]  /*00b0*/  BRA.U !UP0, `(.L_x_0) ;  /* 0x0000000908b07547 */ /* 0x004fea000b800000 */
[----:B------:R-:W0:Y:S01]  /*00c0*/  S2UR UR8, SR_CgaCtaId ;  /* 0x00000000000879c3 */ /* 0x000e220000008800 */
[----:B------:R-:W-:Y:S01]  /*00d0*/  UMOV UR6, 0x400 ;  /* 0x0000040000067882 */ /* 0x000fe20000000000 */
[----:B------:R-:W-:Y:S02]  /*00e0*/  UISETP.GE.AND UP0, UPT, UR9, 0x9, UPT ;  /* 0x000000090900788c */ /* 0x000fe4000bf06270 */
[----:B------:R-:W-:Y:S01]  /*00f0*/  IMAD R0, R22, UR9, RZ ;  /* 0x0000000916007c24 */ /* 0x000fe2000f8e02ff */
[----:B------:R-:W-:Y:S01]  /*0100*/  UIADD3 UR7, UPT, UPT, UR6, 0x100, URZ ;  /* 0x0000010006077890 */ /* 0x000fe2000fffe0ff */
[----:B------:R-:W-:Y:S01]  /*0110*/  MOV R25, RZ ;  /* 0x000000ff00197202 */ /* 0x000fe20000000f00 */
[----:B------:R-:W-:-:S04]  /*0120*/  UIADD3 UR4, UPT, UPT, UR9, -0x1, URZ ;  /* 0xffffffff09047890 */ /* 0x000fc8000fffe0ff */
[----:B------:R-:W-:-:S04]  /*0130*/  USHF.R.S32.HI UR5, URZ, 0x1f, UR4 ;  /* 0x0000001fff057899 */ /* 0x000fc80008011404 */
[----:B------:R-:W-:-:S03]  /*0140*/  ULEA.HI UR5, UR5, UR4, URZ, 0x3 ;  /* 0x0000000405057291 */ /* 0x000fc6000f8f18ff */
[----:B------:R-:W-:Y:S01]  /*0150*/  UMOV UR4, URZ ;  /* 0x000000ff00047c82 */ /* 0x000fe20008000000 */
[----:B------:R-:W-:Y:S02]  /*0160*/  USHF.R.S32.HI UR5, URZ, 0x3, UR5 ;  /* 0x00000003ff057899 */ /* 0x000fe40008011405 */
[----:B0-----:R-:W-:Y:S02]  /*0170*/  ULEA UR7, UR8, UR7, 0x18 ;  /* 0x0000000708077291 */ /* 0x001fe4000f8ec0ff */
[----:B------:R-:W-:-:S04]  /*0180*/  ULEA UR6, UR8, UR6, 0x18 ;  /* 0x0000000608067291 */ /* 0x000fc8000f8ec0ff */
[C---:B------:R-:W-:Y:S02]  /*0190*/  LEA R2, R9.reuse, UR7, 0x5 ;  /* 0x0000000709027c11 */ /* 0x040fe4000f8e28ff */
[----:B------:R-:W-:Y:S02]  /*01a0*/  LEA R20, R9, UR6, 0x5 ;  /* 0x0000000609147c11 */ /* 0x000fe4000f8e28ff */
[----:B------:R-:W-:Y:S01]  /*01b0*/  LEA R2, R3, R2, 0x2 ;  /* 0x0000000203027211 */ /* 0x000fe200078e10ff */
[----:B------:R-:W-:Y:S06]  /*01c0*/  BRA.U !UP0, `(.L_x_1) ;  /* 0x0000000508b07547 */ /* 0x000fec000b800000 */
[----:B------:R-:W0:Y:S01]  /*01d0*/  LDCU UR6, c[0x0][0x3a0] ;  /* 0x00007400ff0677ac */ /* 0x000e220008000800 */
[----:B------:R-:W1:Y:S01]  /*01e0*/  LDC R4, c[0x0][0x3a0] ;  /* 0x0000e800ff047b82 */ /* 0x000e620000000800 */
[----:B------:R-:W-:Y:S01]  /*01f0*/  VIADD R6, R9, 0x8 ;  /* 0x0000000809067836 */ /* 0x000fe20000000000 */
[-C--:B------:R-:W-:Y:S01]  /*0200*/  IADD3 R16, PT, PT, R0, R3.reuse, RZ ;  /* 0x0000000300107210 */ /* 0x080fe20007ffe0ff */
[----:B------:R-:W2:Y:S01]  /*0210*/  LDCU UR7, c[0x0][0x398] ;  /* 0x00007300ff0777ac */ /* 0x000ea20008000800 */
[----:B------:R-:W-:Y:S01]  /*0220*/  MOV R25, RZ ;  /* 0x000000ff00197202 */ /* 0x000fe20000000f00 */
[----:B------:R-:W-:Y:S01]  /*0230*/  IMAD.MOV.U32 R17, RZ, RZ, 0x8 ;  /* 0x00000008ff117424 */ /* 0x000fe200078e00ff */
[----:B------:R-:W-:Y:S01]  /*0240*/  MOV R18, R3 ;  /* 0x0000000300127202 */ /* 0x000fe20000000f00 */
[----:B------:R-:W-:Y:S01]  /*0250*/  UIADD3 UR4, UPT, UPT, UR5, 0x1, URZ ;  /* 0x0000000105047890 */ /* 0x000fe2000fffe0ff */
[----:B------:R-:W3:Y:S03]  /*0260*/  LDCU UR9, c[0x0][0x39c] ;  /* 0x00007380ff0977ac */ /* 0x000ee60008000800 */
[----:B------:R-:W-:Y:S01]  /*0270*/  ULOP3.LUT UR4, UR4, 0x7ffffffe, URZ, 0xc0, !UPT ;  /* 0x7ffffffe04047892 */ /* 0x000fe2000f8ec0ff */
[----:B0-----:R-:W-:-:S03]  /*0280*/  IMAD R6, R6, UR6, R3 ;  /* 0x0000000606067c24 */ /* 0x001fc6000f8e0203 */
[----:B------:R-:W-:Y:S01]  /*0290*/  UIADD3 UR4, UPT, UPT, -UR4, URZ, URZ ;  /* 0x000000ff04047290 */ /* 0x000fe2000fffe1ff */
[----:B------:R-:W-:Y:S01]  /*02a0*/  IMAD R7, R9, UR6, R3 ;  /* 0x0000000609077c24 */ /* 0x000fe2000f8e0203 */
[----:B--2---:R-:W-:Y:S02]  /*02b0*/  ISETP.GE.AND P1, PT, R22, UR7, PT ;  /* 0x0000000716007c0c */ /* 0x004fe4000bf26270 */
[C---:B------:R-:W-:Y:S01]  /*02c0*/  LEA R5, R8.reuse, R6, 0x3 ;  /* 0x0000000608057211 */ /* 0x040fe200078e18ff */
[----:B------:R-:W-:Y:S01]  /*02d0*/  IMAD.MOV.U32 R6, RZ, RZ, R9 ;  /* 0x000000ffff067224 */ /* 0x000fe200078e0009 */
[----:B------:R-:W-:-:S09]  /*02e0*/  LEA R7, R8, R7, 0x3 ;  /* 0x0000000708077211 */ /* 0x000fd200078e18ff */
.L_x_2:
[----:B-1----:R-:W-:Y:S01]  /*02f0*/  ISETP.GE.AND P0, PT, R21, R4, PT ;  /* 0x000000041500720c */ /* 0x002fe20003f06270 */
[----:B------:R-:W-:Y:S01]  /*0300*/  HFMA2 R26, -RZ, RZ, 0, 0 ;  /* 0x00000000ff1a7431 */ /* 0x000fe200000001ff */
[----:B---3--:R-:W-:Y:S01]  /*0310*/  ISETP.GE.OR P2, PT, R18, UR9, P1 ;  /* 0x0000000912007c0c */ /* 0x008fe20008f46670 */
[----:B------:R-:W-:Y:S01]  /*0320*/  IMAD.MOV.U32 R29, RZ, RZ, RZ ;  /* 0x000000ffff1d7224 */ /* 0x000fe200078e00ff */
[----:B------:R-:W-:-:S11]  /*0330*/  ISETP.GE.OR P3, PT, R6, UR9, P0 ;  /* 0x0000000906007c0c */ /* 0x000fd60008766670 */
[----:B------:R-:W0:Y:S08]  /*0340*/  @!P2 LDC.64 R10, c[0x0][0x380] ;  /* 0x0000e000ff0aab82 */ /* 0x000e300000000a00 */
[----:B------:R-:W1:Y:S01]  /*0350*/  @!P3 LDC.64 R8, c[0x0][0x388] ;  /* 0x0000e200ff08bb82 */ /* 0x000e620000000a00 */
[----:B0-----:R-:W-:-:S05]  /*0360*/  @!P2 IMAD.WIDE.U32 R10, R16, 0x4, R10 ;  /* 0x00000004100aa825 */ /* 0x001fca00078e000a */
[----:B------:R-:W2:Y:S01]  /*0370*/  @!P2 LDG.E R26, desc[UR10][R10.64] ;  /* 0x0000000a0a1aa981 */ /* 0x000ea2000c1e1900 */
[----:B-1----:R-:W-:-:S05]  /*0380*/  @!P3 IMAD.WIDE R8, R7, 0x4, R8 ;  /* 0x000000040708b825 */ /* 0x002fca00078e0208 */
[----:B------:R0:W3:Y:S01]  /*0390*/  @!P3 LDG.E R29, desc[UR10][R8.64] ;  /* 0x0000000a081db981 */ /* 0x0000e2000c1e1900 */
[----:B------:R-:W1:Y:S01]  /*03a0*/  S2UR UR7, SR_CgaCtaId ;  /* 0x00000000000779c3 */ /* 0x000e620000008800 */
[----:B------:R-:W-:Y:S01]  /*03b0*/  LEA R23, R3, R20, 0x2 ;  /* 0x0000001403177211 */ /* 0x000fe200078e10ff */
[----:B------:R-:W-:Y:S02]  /*03c0*/  UMOV UR6, 0x400 ;  /* 0x0000040000067882 */ /* 0x000fe40000000000 */
[----:B------:R-:W-:-:S04]  /*03d0*/  UIADD3 UR6, UPT, UPT, UR6, 0x100, URZ ;  /* 0x0000010006067890 */ /* 0x000fc8000fffe0ff */
[----:B-1----:R-:W-:-:S06]  /*03e0*/  ULEA UR7, UR7, UR6, 0x18 ;  /* 0x0000000607077291 */ /* 0x002fcc000f8ec0ff */
[----:B------:R-:W-:Y:S02]  /*03f0*/  LEA R19, R3, UR7, 0x2 ;  /* 0x0000000703137c11 */ /* 0x000fe4000f8e10ff */
[----:B0-----:R-:W-:-:S04]  /*0400*/  IADD3 R8, PT, PT, R18, 0x8, RZ ;  /* 0x0000000812087810 */ /* 0x001fc80007ffe0ff */
[----:B------:R-:W-:Y:S01]  /*0410*/  ISETP.GE.OR P2, PT, R8, UR9, P1 ;  /* 0x0000000908007c0c */ /* 0x000fe20008f46670 */
[----:B--2---:R-:W-:Y:S04]  /*0420*/  STS [R23], R26 ;  /* 0x0000001a17007388 */ /* 0x004fe80000000800 */
[----:B---3--:R-:W-:Y:S01]  /*0430*/  STS [R2], R29 ;  /* 0x0000001d02007388 */ /* 0x008fe20000000800 */
[----:B------:R-:W-:Y:S06]  /*0440*/  BAR.SYNC.DEFER_BLOCKING 0x0 ;  /* 0x0000000000007b1d */ /* 0x000fec0000010000 */
[----:B------:R-:W-:Y:S04]  /*0450*/  LDS R10, [R19] ;  /* 0x00000000130a7984 */ /* 0x000fe80000000800 */
[----:B------:R-:W0:Y:S04]  /*0460*/  LDS.128 R12, [R20] ;  /* 0x00000000140c7984 */ /* 0x000e280000000c00 */
[----:B------:R-:W1:Y:S04]  /*0470*/  LDS R9, [R19+0x20] ;  /* 0x0000200013097984 */ /* 0x000e680000000800 */
[----:B------:R-:W2:Y:S04]  /*0480*/  LDS R27, [R19+0x40] ;  /* 0x00004000131b7984 */ /* 0x000ea80000000800 */
[----:B------:R-:W3:Y:S04]  /*0490*/  LDS R24, [R19+0x60] ;  /* 0x0000600013187984 */ /* 0x000ee80000000800 */
[----:B------:R-:W-:Y:S01]  /*04a0*/  LDS R29, [R19+0x80] ;  /* 0x00008000131d7984 */ /* 0x000fe20000000800 */
[----:B0-----:R-:W-:-:S04]  /*04b0*/  FFMA R10, R12, R10, R25 ;  /* 0x0000000a0c0a7223 */ /* 0x001fc80000000019 */
[----:B-1----:R-:W-:Y:S02]  /*04c0*/  FFMA R12, R9, R13, R10 ;  /* 0x0000000d090c7223 */ /* 0x002fe4000000000a */
[----:B------:R-:W0:Y:S02]  /*04d0*/  LDS.128 R8, [R20+0x10] ;  /* 0x0000100014087984 */ /* 0x000e240000000c00 */
[----:B--2---:R-:W-:Y:S02]  /*04e0*/  FFMA R27, R27, R14, R12 ;  /* 0x0000000e1b1b7223 */ /* 0x004fe4000000000c */
[----:B------:R-:W1:Y:S01]  /*04f0*/  @!P2 LDC.64 R12, c[0x0][0x380] ;  /* 0x0000e000ff0cab82 */ /* 0x000e620000000a00 */
[----:B------:R-:W-:Y:S02]  /*0500*/  @!P2 VIADD R14, R17, 0xfffffff8 ;  /* 0xfffffff8110ea836 */ /* 0x000fe40000000000 */
[----:B---3--:R-:W-:Y:S02]  /*0510*/  FFMA R15, R24, R15, R27 ;  /* 0x0000000f180f7223 */ /* 0x008fe4000000001b */
[----:B------:R-:W-:Y:S01]  /*0520*/  LDS R27, [R19+0xc0] ;  /* 0x0000c000131b7984 */ /* 0x000fe20000000800 */
[----:B------:R-:W-:-:S02]  /*0530*/  @!P2 SHF.R.S32.HI R24, RZ, 0x1f, R14 ;  /* 0x0000001fff18a819 */ /* 0x000fc4000001140e */
[----:B------:R-:W-:Y:S02]  /*0540*/  @!P2 IADD3 R25, P3, P4, R0, R14, R3 ;  /* 0x0000000e0019a210 */ /* 0x000fe40007c7e003 */
[----:B------:R-:W-:-:S04]  /*0550*/  IADD3 R14, PT, PT, R6, 0x8, RZ ;  /* 0x00000008060e7810 */ /* 0x000fc80007ffe0ff */
[----:B------:R-:W-:Y:S02]  /*0560*/  ISETP.GE.OR P0, PT, R14, UR9, P0 ;  /* 0x000000090e007c0c */ /* 0x000fe40008706670 */
[----:B------:R-:W-:Y:S01]  /*0570*/  @!P2 IADD3.X R26, PT, PT, RZ, R24, RZ, P3, P4 ;  /* 0x00000018ff1aa210 */ /* 0x000fe20001fe84ff */
[----:B------:R-:W2:Y:S01]  /*0580*/  LDS R14, [R19+0xa0] ;  /* 0x0000a000130e7984 */ /* 0x000ea20000000800 */
[----:B-1----:R-:W-:-:S04]  /*0590*/  @!P2 LEA R24, P3, R25, R12, 0x2 ;  /* 0x0000000c1918a211 */ /* 0x002fc800078610ff */
[----:B------:R-:W-:-:S05]  /*05a0*/  @!P2 LEA.HI.X R25, R25, R13, R26, 0x2, P3 ;  /* 0x0000000d1919a211 */ /* 0x000fca00018f141a */
[----:B------:R-:W1:Y:S01]  /*05b0*/  @!P0 LDC.64 R12, c[0x0][0x388] ;  /* 0x0000e200ff0c8b82 */ /* 0x000e620000000a00 */
[----:B0-----:R-:W-:Y:S02]  /*05c0*/  FFMA R15, R8, R29, R15 ;  /* 0x0000001d080f7223 */ /* 0x001fe4000000000f */
[----:B------:R-:W0:Y:S01]  /*05d0*/  LDS R8, [R19+0xe0] ;  /* 0x0000e00013087984 */ /* 0x000e220000000800 */
[----:B------:R-:W-:-:S04]  /*05e0*/  MOV R26, RZ ;  /* 0x000000ff001a7202 */ /* 0x000fc80000000f00 */
[----:B------:R-:W-:Y:S01]  /*05f0*/  BAR.SYNC.DEFER_BLOCKING 0x0 ;  /* 0x0000000000007b1d */ /* 0x000fe20000010000 */
[----:B-1----:R-:W-:-:S04]  /*0600*/  @!P0 IMAD.WIDE R28, R5, 0x4, R12 ;  /* 0x00000004051c8825 */ /* 0x002fc800078e020c */
[----:B------:R-:W-:Y:S01]  /*0610*/  HFMA2 R13, -RZ, RZ, 0, 0 ;  /* 0x00000000ff0d7431 */ /* 0x000fe200000001ff */
[----:B------:R-:W3:Y:S05]  /*0620*/  @!P2 LDG.E R26, desc[UR10][R24.64+0x20] ;  /* 0x0000200a181aa981 */ /* 0x000eea000c1e1900 */
[----:B------:R-:W4:Y:S01]  /*0630*/  @!P0 LDG.E R13, desc[UR10][R28.64] ;  /* 0x0000000a1c0d8981 */ /* 0x000f22000c1e1900 */
[----:B--2---:R-:W-:-:S04]  /*0640*/  FFMA R9, R14, R9, R15 ;  /* 0x000000090e097223 */ /* 0x004fc8000000000f */
[----:B------:R-:W-:-:S04]  /*0650*/  FFMA R9, R27, R10, R9 ;  /* 0x0000000a1b097223 */ /* 0x000fc80000000009 */
[----:B0-----:R-:W-:Y:S01]  /*0660*/  FFMA R9, R8, R11, R9 ;  /* 0x0000000b08097223 */ /* 0x001fe20000000009 */
[----:B------:R-:W-:-:S04]  /*0670*/  UIADD3 UR4, UPT, UPT, UR4, 0x2, URZ ;  /* 0x0000000204047890 */ /* 0x000fc8000fffe0ff */
[----:B------:R-:W-:Y:S01]  /*0680*/  UISETP.NE.AND UP0, UPT, UR4, URZ, UPT ;  /* 0x000000ff0400728c */ /* 0x000fe2000bf05270 */
[----:B------:R-:W-:Y:S01]  /*0690*/  VIADD R6, R6, 0x10 ;  /* 0x0000001006067836 */ /* 0x000fe20000000000 */
[----:B------:R-:W-:Y:S01]  /*06a0*/  IADD3 R18, PT, PT, R18, 0x10, RZ ;  /* 0x0000001012127810 */ /* 0x000fe20007ffe0ff */
[----:B------:R-:W-:Y:S01]  /*06b0*/  IMAD R7, R4, 0x10, R7 ;  /* 0x0000001004077824 */ /* 0x000fe200078e0207 */
[----:B------:R-:W-:Y:S02]  /*06c0*/  IADD3 R17, PT, PT, R17, 0x10, RZ ;  /* 0x0000001011117810 */ /* 0x000fe40007ffe0ff */
[----:B------:R-:W-:Y:S02]  /*06d0*/  IADD3 R16, PT, PT, R16, 0x10, RZ ;  /* 0x0000001010107810 */ /* 0x000fe40007ffe0ff */
[----:B------:R-:W-:Y:S01]  /*06e0*/  LEA R5, R4, R5, 0x4 ;  /* 0x0000000504057211 */ /* 0x000fe200078e20ff */
[----:B---3--:R-:W-:Y:S04]  /*06f0*/  STS [R23], R26 ;  /* 0x0000001a17007388 */ /* 0x008fe80000000800 */
[----:B----4-:R-:W-:Y:S01]  /*0700*/  STS [R2], R13 ;  /* 0x0000000d02007388 */ /* 0x010fe20000000800 */
[----:B------:R-:W-:Y:S06]  /*0710*/  BAR.SYNC.DEFER_BLOCKING 0x0 ;  /* 0x0000000000007b1d */ /* 0x000fec0000010000 */
[----:B------:R-:W-:Y:S04]  /*0720*/  LDS R29, [R19] ;  /* 0x00000000131d7984 */ /* 0x000fe80000000800 */
[----:B------:R-:W0:Y:S04]  /*0730*/  LDS.128 R12, [R20] ;  /* 0x00000000140c7984 */ /* 0x000e280000000c00 */
[----:B------:R-:W1:Y:S04]  /*0740*/  LDS R24, [R19+0x20] ;  /* 0x0000200013187984 */ /* 0x000e680000000800 */
[----:B------:R-:W2:Y:S04]  /*0750*/  LDS R25, [R19+0x40] ;  /* 0x0000400013197984 */ /* 0x000ea80000000800 */
[----:B------:R-:W-:Y:S04]  /*0760*/  LDS R23, [R19+0x80] ;  /* 0x0000800013177984 */ /* 0x000fe80000000800 */
[----:B------:R-:W-:Y:S01]  /*0770*/  LDS R26, [R19+0xe0] ;  /* 0x0000e000131a7984 */ /* 0x000fe20000000800 */
[----:B0-----:R-:W-:-:S03]  /*0780*/  FFMA R29, R12, R29, R9 ;  /* 0x0000001d0c1d7223 */ /* 0x001fc60000000009 */
[----:B------:R-:W0:Y:S04]  /*0790*/  LDS R12, [R19+0x60] ;  /* 0x00006000130c7984 */ /* 0x000e280000000800 */
[----:B------:R-:W3:Y:S01]  /*07a0*/  LDS.128 R8, [R20+0x10] ;  /* 0x0000100014087984 */ /* 0x000ee20000000c00 */
[----:B-1----:R-:W-:-:S03]  /*07b0*/  FFMA R28, R24, R13, R29 ;  /* 0x0000000d181c7223 */ /* 0x002fc6000000001d */
[----:B------:R-:W1:Y:S04]  /*07c0*/  LDS R24, [R19+0xa0] ;  /* 0x0000a00013187984 */ /* 0x000e680000000800 */
[----:B------:R-:W4:Y:S01]  /*07d0*/  LDS R13, [R19+0xc0] ;  /* 0x0000c000130d7984 */ /* 0x000f220000000800 */
[----:B--2---:R-:W-:-:S04]  /*07e0*/  FFMA R25, R25, R14, R28 ;  /* 0x0000000e19197223 */ /* 0x004fc8000000001c */
[----:B0-----:R-:W-:-:S04]  /*07f0*/  FFMA R15, R12, R15, R25 ;  /* 0x0000000f0c0f7223 */ /* 0x001fc80000000019 */
[----:B---3--:R-:W-:-:S04]  /*0800*/  FFMA R15, R8, R23, R15 ;  /* 0x00000017080f7223 */ /* 0x008fc8000000000f */
[----:B-1----:R-:W-:-:S04]  /*0810*/  FFMA R24, R24, R9, R15 ;  /* 0x0000000918187223 */ /* 0x002fc8000000000f */
[----:B----4-:R-:W-:-:S04]  /*0820*/  FFMA R13, R13, R10, R24 ;  /* 0x0000000a0d0d7223 */ /* 0x010fc80000000018 */
[----:B------:R-:W-:Y:S01]  /*0830*/  FFMA R25, R26, R11, R13 ;  /* 0x0000000b1a197223 */ /* 0x000fe2000000000d */
[----:B------:R-:W-:Y:S06]  /*0840*/  BAR.SYNC.DEFER_BLOCKING 0x0 ;  /* 0x0000000000007b1d */ /* 0x000fec0000010000 */
[----:B------:R-:W-:Y:S05]  /*0850*/  BRA.U UP0, `(.L_x_2) ;  /* 0xfffffff900a47547 */ /* 0x000fea000b83ffff */
[----:B------:R-:W-:-:S04]  /*0860*/  UIADD3 UR4, UPT, UPT, UR5, 0x1, URZ ;  /* 0x0000000105047890 */ /* 0x000fc8000fffe0ff */
[----:B------:R-:W-:-:S04]  /*0870*/  USHF.L.U32 UR4, UR4, 0x3, URZ ;  /* 0x0000000304047899 */ /* 0x000fc800080006ff */
[----:B------:R-:W-:-:S12]  /*0880*/  ULOP3.LUT UR4, UR4, 0xfffffff0, URZ, 0xc0, !UPT ;  /* 0xfffffff004047892 */ /* 0x000fd8000f8ec0ff */
.L_x_1:
[----:B------:R-:W-:-:S04]  /*0890*/  ULOP3.LUT UR5, UR5, 0x1, URZ, 0xc0, !UPT ;  /* 0x0000000105057892 */ /* 0x000fc8000f8ec0ff */
[----:B------:R-:W-:-:S09]  /*08a0*/  UISETP.NE.U32.AND UP0, UPT, UR5, 0x1, UPT ;  /* 0x000000010500788c */ /* 0x000fd2000bf05070 */
[----:B------:R-:W-:Y:S05]  /*08b0*/  BRA.U !UP0, `(.L_x_0) ;  /* 0x0000000108b07547 */ /* 0x000fea000b800000 */
[----:B------:R-:W0:Y:S01]  /*08c0*/  S2R R4, SR_TID.Y ;  /* 0x0000000000047919 */ /* 0x000e220000002200 */
[----:B------:R-:W1:Y:S01]  /*08d0*/  LDCU UR5, c[0x0][0x398] ;  /* 0x00007300ff0577ac */ /* 0x000e620008000800 */
[----:B------:R-:W-:Y:S01]  /*08e0*/  IADD3 R3, PT, PT, R3, UR4, RZ ;  /* 0x0000000403037c10 */ /* 0x000fe2000fffe0ff */
[----:B------:R-:W2:Y:S03]  /*08f0*/  LDCU UR6, c[0x0][0x3a0] ;  /* 0x00007400ff0677ac */ /* 0x000ea60008000800 */
[----:B------:R-:W-:-:S04]  /*0900*/  ISETP.GE.AND P0, PT, R3, UR9, PT ;  /* 0x0000000903007c0c */ /* 0x000fc8000bf06270 */
[----:B-1----:R-:W-:Y:S02]  /*0910*/  ISETP.GE.OR P0, PT, R22, UR5, P0 ;  /* 0x0000000516007c0c */ /* 0x002fe40008706670 */
[----:B--2---:R-:W-:Y:S02]  /*0920*/  ISETP.GE.AND P1, PT, R21, UR6, PT ;  /* 0x0000000615007c0c */ /* 0x004fe4000bf26270 */
[----:B0-----:R-:W-:-:S09]  /*0930*/  IADD3 R4, PT, PT, R4, UR4, RZ ;  /* 0x0000000404047c10 */ /* 0x001fd2000fffe0ff */
[----:B------:R-:W0:Y:S01]  /*0940*/  @!P0 LDC.64 R8, c[0x0][0x380] ;  /* 0x0000e000ff088b82 */ /* 0x000e220000000a00 */
[----:B------:R-:W-:Y:S01]  /*0950*/  @!P0 IMAD.IADD R3, R0, 0x1, R3 ;  /* 0x0000000100038824 */ /* 0x000fe200078e0203 */
[----:B------:R-:W-:Y:S02]  /*0960*/  MOV R0, RZ ;  /* 0x000000ff00007202 */ /* 0x000fe40000000f00 */
[----:B------:R-:W-:-:S13]  /*0970*/  ISETP.GE.OR P1, PT, R4, UR9, P1 ;  /* 0x0000000904007c0c */ /* 0x000fda0008f26670 */
[----:B------:R-:W1:Y:S01]  /*0980*/  @!P1 LDC.64 R10, c[0x0][0x388] ;  /* 0x0000e200ff0a9b82 */ /* 0x000e620000000a00 */
[----:B------:R-:W-:Y:S02]  /*0990*/  @!P1 IMAD R5, R4, UR6, R21 ;  /* 0x0000000604059c24 */ /* 0x000fe4000f8e0215 */
[----:B0-----:R-:W-:-:S04]  /*09a0*/  @!P0 IMAD.WIDE R8, R3, 0x4, R8 ;  /* 0x0000000403088825 */ /* 0x001fc800078e0208 */
[----:B------:R-:W-:Y:S01]  /*09b0*/  HFMA2 R3, -RZ, RZ, 0, 0 ;  /* 0x00000000ff037431 */ /* 0x000fe200000001ff */
[----:B------:R-:W2:Y:S01]  /*09c0*/  @!P0 LDG.E R0, desc[UR10][R8.64] ;  /* 0x0000000a08008981 */ /* 0x000ea2000c1e1900 */
[----:B-1----:R-:W-:-:S05]  /*09d0*/  @!P1 IMAD.WIDE R10, R5, 0x4, R10 ;  /* 0x00000004050a9825 */ /* 0x002fca00078e020a */
[----:B------:R-:W3:Y:S01]  /*09e0*/  @!P1 LDG.E R3, desc[UR10][R10.64] ;  /* 0x0000000a0a039981 */ /* 0x000ee2000c1e1900 */
[----:B------:R-:W0:Y:S02]  /*09f0*/  S2R R5, SR_TID.X ;  /* 0x0000000000057919 */ /* 0x000e240000002100 */
[C---:B0-----:R-:W-:Y:S02]  /*0a00*/  LEA R19, R5.reuse, R20, 0x2 ;  /* 0x0000001405137211 */ /* 0x041fe400078e10ff */
[----:B------:R-:W-:-:S03]  /*0a10*/  LEA R18, R5, UR7, 0x2 ;  /* 0x0000000705127c11 */ /* 0x000fc6000f8e10ff */
        /* <DEDUP_REMOVED lines=8> */
[----:B------:R-:W-:Y:S04]  /*0aa0*/  LDS R16, [R18+0x80] ;  /* 0x0000800012107984 */ /* 0x000fe80000000800 */
[----:B------:R-:W4:Y:S04]  /*0ab0*/  LDS.128 R8, [R20+0x10] ;  /* 0x0000100014087984 */ /* 0x000f280000000c00 */
[----:B------:R-:W5:Y:S04]  /*0ac0*/  LDS R17, [R18+0xa0] ;  /* 0x0000a00012117984 */ /* 0x000f680000000800 */
[----:B------:R-:W5:Y:S04]  /*0ad0*/  LDS R0, [R18+0xc0] ;  /* 0x0000c00012007984 */ /* 0x000f680000000800 */
[----:B------:R-:W5:Y:S01]  /*0ae0*/  LDS R3, [R18+0xe0] ;  /* 0x0000e00012037984 */ /* 0x000f620000000800 */
[----:B0-----:R-:W-:-:S04]  /*0af0*/  FFMA R4, R4, R12, R25 ;  /* 0x0000000c04047223 */ /* 0x001fc80000000019 */
[----:B-1----:R-:W-:-:S04]  /*0b00*/  FFMA R5, R13, R5, R4 ;  /* 0x000000050d057223 */ /* 0x002fc80000000004 */
[----:B--2---:R-:W-:-:S04]  /*0b10*/  FFMA R6, R14, R6, R5 ;  /* 0x000000060e067223 */ /* 0x004fc80000000005 */
[----:B---3--:R-:W-:-:S04]  /*0b20*/  FFMA R7, R15, R7, R6 ;  /* 0x000000070f077223 */ /* 0x008fc80000000006 */
[----:B----4-:R-:W-:-:S04]  /*0b30*/  FFMA R8, R8, R16, R7 ;  /* 0x0000001008087223 */ /* 0x010fc80000000007 */
[----:B-----5:R-:W-:-:S04]  /*0b40*/  FFMA R9, R17, R9, R8 ;  /* 0x0000000911097223 */ /* 0x020fc80000000008 */
[----:B------:R-:W-:-:S04]  /*0b50*/  FFMA R0, R0, R10, R9 ;  /* 0x0000000a00007223 */ /* 0x000fc80000000009 */
[----:B------:R-:W-:Y:S01]  /*0b60*/  FFMA R25, R3, R11, R0 ;  /* 0x0000000b03197223 */ /* 0x000fe20000000000 */
[----:B------:R-:W-:Y:S06]  /*0b70*/  BAR.SYNC.DEFER_BLOCKING 0x0 ;  /* 0x0000000000007b1d */ /* 0x000fec0000010000 */
.L_x_0:
[----:B------:R-:W0:Y:S01]  /*0b80*/  LDCU UR4, c[0x0][0x3a0] ;  /* 0x00007400ff0477ac */ /* 0x000e220008000800 */
[----:B------:R-:W1:Y:S01]  /*0b90*/  LDCU UR5, c[0x0][0x398] ;  /* 0x00007300ff0577ac */ /* 0x000e620008000800 */
[----:B0-----:R-:W-:-:S04]  /*0ba0*/  ISETP.GE.AND P0, PT, R21, UR4, PT ;  /* 0x0000000415007c0c */ /* 0x001fc8000bf06270 */
[----:B-1----:R-:W-:-:S13]  /*0bb0*/  ISETP.GE.OR P0, PT, R22, UR5, P0 ;  /* 0x0000000516007c0c */ /* 0x002fda0008706670 */
[----:B------:R-:W-:Y:S05]  /*0bc0*/  @P0 EXIT ;  /* 0x000000000000094d */ /* 0x000fea0003800000 */
[----:B------:R-:W0:Y:S01]  /*0bd0*/  LDC.64 R2, c[0x0][0x390] ;  /* 0x0000e400ff027b82 */ /* 0x000e220000000a00 */
[----:B------:R-:W-:-:S04]  /*0be0*/  IMAD R21, R22, UR4, R21 ;  /* 0x0000000416157c24 */ /* 0x000fc8000f8e0215 */
[----:B0-----:R-:W-:-:S05]  /*0bf0*/  IMAD.WIDE.U32 R2, R21, 0x4, R2 ;  /* 0x0000000415027825 */ /* 0x001fca00078e0002 */
[----:B------:R-:W-:Y:S01]  /*0c00*/  STG.E desc[UR10][R2.64], R25 ;  /* 0x0000001902007986 */ /* 0x000fe2000c10190a */
[----:B------:R-:W-:Y:S05]  /*0c10*/  EXIT ;  /* 0x000000000000794d */ /* 0x000fea0003800000 */
.L_x_3:
[----:B------:R-:W-:-:S00]  /*0c20*/  BRA `(.L_x_3) ;  /* 0xfffffffc00fc7947 */ /* 0x000fc0000383ffff */
[----:B------:R-:W-:-:S00]  /*0c30*/  NOP ;  /* 0x0000000000007918 */ /* 0x000fc00000000000 */
        /* <DEDUP_REMOVED lines=12> */
.L_x_4:


//--------------------- .nv.shared._Z12MatrixkernelPfS_S_iii --------------------------
	.section	.nv.shared._Z12MatrixkernelPfS_S_iii,"aw",@nobits
	.sectionflags	@""
	.align	4
.nv.shared._Z12MatrixkernelPfS_S_iii:
	.zero		1536


//--------------------- .nv.shared.reserved.0     --------------------------
	.section	.nv.shared.reserved.0,"aw",@nobits
	.weak		__nv_reservedSMEM_offset_0_alias
	.size		__nv_reservedSMEM_offset_0_alias, 0, 64
	.other		__nv_reservedSMEM_offset_0_alias,@"STO_CUDA_RESERVED_SHARED STV_DEFAULT"
__nv_reservedSMEM_offset_0_alias:
	.zero		0
	.zero		64


//--------------------- .nv.constant0._Z12MatrixkernelPfS_S_iii --------------------------
	.section	.nv.constant0._Z12MatrixkernelPfS_S_iii,"a",@progbits
	.sectionflags	@""
	.align	4
.nv.constant0._Z12MatrixkernelPfS_S_iii:
	.zero		932


//--------------------- SYMBOLS --------------------------

	.type		.nv.reservedSmem.offset0,@object
	.size		.nv.reservedSmem.offset0,0x4
	.type		.nv.reservedSmem.cap,@object
	.size		.nv.reservedSmem.cap,0x4
